//
// Generated by NVIDIA NVVM Compiler
//
// Compiler Build ID: CL-36424714
// Cuda compilation tools, release 13.0, V13.0.88
// Based on NVVM 20.0.0
//

.version 9.0
.target sm_100
.address_size 64

	// .globl	_Z13flash_attn_1_v

.visible .entry _Z13flash_attn_1_v()
{


	ret;

}


// ===== COMPILED SASS (sm_100) =====

	.target	sm_100

	.elftype	@"ET_EXEC"


//--------------------- .note.nv.tkinfo           --------------------------
	.section	.note.nv.tkinfo,"",@"SHT_NOTE"
	.sectionflags	@"SHF_NOTE_NV_TKINFO"
	.tkinfo
        /*0018*/ 	.word	0x00000002
        /*0030*/ 	.string	""
        /*0030*/ 	.string	"ptxas"
        /*0030*/ 	.string	"Cuda compilation tools, release 13.0, V13.0.88"
        /*0030*/ 	.string	"Build cuda_13.0.r13.0/compiler.36424714_0"
        /*0030*/ 	.string	"-arch sm_100 -m 64 "



//--------------------- .note.nv.cuinfo           --------------------------
	.section	.note.nv.cuinfo,"",@"SHT_NOTE"
	.sectionflags	@"SHF_NOTE_NV_CUINFO"
        /*0018*/ 	.short	0x0002
        /*001a*/ 	.short	0x0064
        /*001c*/ 	.short	0x0082
	.zero		2


//--------------------- .nv.info                  --------------------------
	.section	.nv.info,"",@"SHT_CUDA_INFO"
	.align	4


	//----- nvinfo : EIATTR_REGCOUNT
	.align		4
        /*0000*/ 	.byte	0x04, 0x2f
        /*0002*/ 	.short	(.L_1 - .L_0)
	.align		4
.L_0:
        /*0004*/ 	.word	index@(_Z13flash_attn_1_v)
        /*0008*/ 	.word	0x00000004


	//----- nvinfo : EIATTR_FRAME_SIZE
	.align		4
.L_1:
        /*000c*/ 	.byte	0x04, 0x11
        /*000e*/ 	.short	(.L_3 - .L_2)
	.align		4
.L_2:
        /*0010*/ 	.word	index@(_Z13flash_attn_1_v)
        /*0014*/ 	.word	0x00000000


	//----- nvinfo : EIATTR_MIN_STACK_SIZE
	.align		4
.L_3:
        /*0018*/ 	.byte	0x04, 0x12
        /*001a*/ 	.short	(.L_5 - .L_4)
	.align		4
.L_4:
        /*001c*/ 	.word	index@(_Z13flash_attn_1_v)
        /*0020*/ 	.word	0x00000000
.L_5:


//--------------------- .nv.compat                --------------------------
	.section	.nv.compat,"",@"SHT_CUDA_COMPAT_INFO"
	.align	4
        /*0000*/ 	.byte	0x02, 0x09, 0x00, 0x00, 0x02, 0x02, 0x01, 0x00, 0x02, 0x05, 0x05, 0x00, 0x03, 0x07, 0x01, 0x01
        /*0010*/ 	.byte	0x02, 0x03, 0x00, 0x00, 0x02, 0x06, 0x01, 0x00, 0x04, 0x0b, 0x08, 0x00, 0x09, 0x00, 0x00, 0x00
        /*0020*/ 	.byte	0x00, 0x00, 0x00, 0x00


//--------------------- .nv.info._Z13flash_attn_1_v --------------------------
	.section	.nv.info._Z13flash_attn_1_v,"",@"SHT_CUDA_INFO"
	.sectionflags	@""
	.align	4


	//----- nvinfo : EIATTR_CUDA_API_VERSION
	.align		4
        /*0000*/ 	.byte	0x04, 0x37
        /*0002*/ 	.short	(.L_7 - .L_6)
.L_6:
        /*0004*/ 	.word	0x00000082


	//----- nvinfo : EIATTR_SPARSE_MMA_MASK
	.align		4
.L_7:
        /*0008*/ 	.byte	0x03, 0x50
        /*000a*/ 	.short	0x0000


	//----- nvinfo : EIATTR_MAXREG_COUNT
	.align		4
        /*000c*/ 	.byte	0x03, 0x1b
        /*000e*/ 	.short	0x00ff


	//----- nvinfo : EIATTR_MERCURY_ISA_VERSION
	.align		4
        /*0010*/ 	.byte	0x03, 0x5f
        /*0012*/ 	.short	0x0101


	//----- nvinfo : EIATTR_VRC_CTA_INIT_COUNT
	.align		4
        /*0014*/ 	.byte	0x02, 0x4a
	.zero		1
	.zero		1


	//----- nvinfo : EIATTR_EXIT_INSTR_OFFSETS
	.align		4
        /*0018*/ 	.byte	0x04, 0x1c
        /*001a*/ 	.short	(.L_9 - .L_8)


	//   ....[0]....
.L_8:
        /*001c*/ 	.word	0x00000010


	//----- nvinfo : EIATTR_SW_WAR
	.align		4
.L_9:
        /*0020*/ 	.byte	0x04, 0x36
        /*0022*/ 	.short	(.L_11 - .L_10)
.L_10:
        /*0024*/ 	.word	0x00000008
.L_11:


//--------------------- .nv.callgraph             --------------------------
	.section	.nv.callgraph,"",@"SHT_CUDA_CALLGRAPH"
	.align	4
	.sectionentsize	8
	.align		4
        /*0000*/ 	.word	0x00000000
	.align		4
        /*0004*/ 	.word	0xffffffff
	.align		4
        /*0008*/ 	.word	0x00000000
	.align		4
        /*000c*/ 	.word	0xfffffffe
	.align		4
        /*0010*/ 	.word	0x00000000
	.align		4
        /*0014*/ 	.word	0xfffffffd
	.align		4
        /*0018*/ 	.word	0x00000000
	.align		4
        /*001c*/ 	.word	0xfffffffc


//--------------------- .text._Z13flash_attn_1_v  --------------------------
	.section	.text._Z13flash_attn_1_v,"ax",@progbits
	.align	128
        .global         _Z13flash_attn_1_v
        .type           _Z13flash_attn_1_v,@function
        .size           _Z13flash_attn_1_v,(.L_x_1 - _Z13flash_attn_1_v)
        .other          _Z13flash_attn_1_v,@"STO_CUDA_ENTRY STV_DEFAULT"
_Z13flash_attn_1_v:
.text._Z13flash_attn_1_v:
[----:B------:R-:W-:Y:S01]  /*0000*/  LDC R1, c[0x0][0x37c] ;  /* 0x0000df00ff017b82 */ /* 0x000fe20000000800 */
[----:B------:R-:W-:Y:S05]  /*0010*/  EXIT ;  /* 0x000000000000794d */ /* 0x000fea0003800000 */
.L_x_0:
[----:B------:R-:W-:-:S00]  /*0020*/  BRA `(.L_x_0) ;  /* 0xfffffffc00fc7947 */ /* 0x000fc0000383ffff */
[----:B------:R-:W-:-:S00]  /*0030*/  NOP ;  /* 0x0000000000007918 */ /* 0x000fc00000000000 */
        /* <DEDUP_REMOVED lines=12> */
.L_x_1:


//--------------------- .nv.shared.reserved.0     --------------------------
	.section	.nv.shared.reserved.0,"aw",@nobits
	.weak		__nv_reservedSMEM_offset_0_alias
	.size		__nv_reservedSMEM_offset_0_alias, 0, 64
	.other		__nv_reservedSMEM_offset_0_alias,@"STO_CUDA_RESERVED_SHARED STV_DEFAULT"
__nv_reservedSMEM_offset_0_alias:
	.zero		0
	.zero		64


//--------------------- .nv.constant0._Z13flash_attn_1_v --------------------------
	.section	.nv.constant0._Z13flash_attn_1_v,"a",@progbits
	.sectionflags	@""
	.align	4
.nv.constant0._Z13flash_attn_1_v:
	.zero		896


//--------------------- SYMBOLS --------------------------

	.type		.nv.reservedSmem.offset0,@object
	.size		.nv.reservedSmem.offset0,0x4
